	.headerflags	@"EF_CUDA_TEXMODE_UNIFIED EF_CUDA_64BIT_ADDRESS EF_CUDA_ACCELERATORS EF_CUDA_SM90 EF_CUDA_VIRTUAL_SM(EF_CUDA_SM90)"
	.elftype	@"ET_EXEC"


//--------------------- .nv.info                  --------------------------
	.section	.nv.info,"",@"SHT_CUDA_INFO"
	.align	4


	//----- nvinfo : EIATTR_REGCOUNT
	.align		4
        /*0000*/ 	.byte	0x04, 0x2f
        /*0002*/ 	.short	(.L_1 - .L_0)
	.align		4
.L_0:
        /*0004*/ 	.word	index@(triton_poi_fused_convolution_leaky_relu_0)
        /*0008*/ 	.word	0x0000000c


	//----- nvinfo : EIATTR_MIN_STACK_SIZE
	.align		4
.L_1:
        /*000c*/ 	.byte	0x04, 0x12
        /*000e*/ 	.short	(.L_3 - .L_2)
	.align		4
.L_2:
        /*0010*/ 	.word	index@(triton_poi_fused_convolution_leaky_relu_0)
        /*0014*/ 	.word	0x00000000


	//----- nvinfo : EIATTR_FRAME_SIZE
	.align		4
.L_3:
        /*0018*/ 	.byte	0x04, 0x11
        /*001a*/ 	.short	(.L_5 - .L_4)
	.align		4
.L_4:
        /*001c*/ 	.word	index@(triton_poi_fused_convolution_leaky_relu_0)
        /*0020*/ 	.word	0x00000000


	//----- nvinfo : EIATTR_MIN_STACK_SIZE
	.align		4
.L_5:
        /*0024*/ 	.byte	0x04, 0x12
        /*0026*/ 	.short	(.L_7 - .L_6)
	.align		4
.L_6:
        /*0028*/ 	.word	index@(triton_poi_fused_convolution_leaky_relu_0)
        /*002c*/ 	.word	0x00000000
.L_7:


//--------------------- .nv.info.triton_poi_fused_convolution_leaky_relu_0 --------------------------
	.section	.nv.info.triton_poi_fused_convolution_leaky_relu_0,"",@"SHT_CUDA_INFO"
	.sectionflags	@""
	.align	4


	//----- nvinfo : EIATTR_CUDA_API_VERSION
	.align		4
        /*0000*/ 	.byte	0x04, 0x37
        /*0002*/ 	.short	(.L_9 - .L_8)
.L_8:
        /*0004*/ 	.word	0x0000007c


	//----- nvinfo : EIATTR_KPARAM_INFO
	.align		4
.L_9:
        /*0008*/ 	.byte	0x04, 0x17
        /*000a*/ 	.short	(.L_11 - .L_10)
.L_10:
        /*000c*/ 	.word	0x00000000
        /*0010*/ 	.short	0x0002
        /*0012*/ 	.short	0x0010
        /*0014*/ 	.byte	0x00, 0xf0, 0x11, 0x00


	//----- nvinfo : EIATTR_KPARAM_INFO
	.align		4
.L_11:
        /*0018*/ 	.byte	0x04, 0x17
        /*001a*/ 	.short	(.L_13 - .L_12)
.L_12:
        /*001c*/ 	.word	0x00000000
        /*0020*/ 	.short	0x0001
        /*0022*/ 	.short	0x0008
        /*0024*/ 	.byte	0x00, 0xf4, 0x21, 0x00


	//----- nvinfo : EIATTR_KPARAM_INFO
	.align		4
.L_13:
        /*0028*/ 	.byte	0x04, 0x17
        /*002a*/ 	.short	(.L_15 - .L_14)
.L_14:
        /*002c*/ 	.word	0x00000000
        /*0030*/ 	.short	0x0000
        /*0032*/ 	.short	0x0000
        /*0034*/ 	.byte	0x00, 0xf4, 0x21, 0x00


	//----- nvinfo : EIATTR_SPARSE_MMA_MASK
	.align		4
.L_15:
        /*0038*/ 	.byte	0x03, 0x50
        /*003a*/ 	.short	0x0000


	//----- nvinfo : EIATTR_MAXREG_COUNT
	.align		4
        /*003c*/ 	.byte	0x03, 0x1b
        /*003e*/ 	.short	0x00ff


	//----- nvinfo : EIATTR_EXIT_INSTR_OFFSETS
	.align		4
        /*0040*/ 	.byte	0x04, 0x1c
        /*0042*/ 	.short	(.L_17 - .L_16)


	//   ....[0]....
.L_16:
        /*0044*/ 	.word	0x000001a0


	//----- nvinfo : EIATTR_REQNTID
	.align		4
.L_17:
        /*0048*/ 	.byte	0x04, 0x10
        /*004a*/ 	.short	(.L_19 - .L_18)
.L_18:
        /*004c*/ 	.word	0x00000080
        /*0050*/ 	.word	0x00000001
        /*0054*/ 	.word	0x00000001


	//----- nvinfo : EIATTR_CBANK_PARAM_SIZE
	.align		4
.L_19:
        /*0058*/ 	.byte	0x03, 0x19
        /*005a*/ 	.short	0x0014


	//----- nvinfo : EIATTR_PARAM_CBANK
	.align		4
        /*005c*/ 	.byte	0x04, 0x0a
        /*005e*/ 	.short	(.L_21 - .L_20)
	.align		4
.L_20:
        /*0060*/ 	.word	index@(.nv.constant0.triton_poi_fused_convolution_leaky_relu_0)
        /*0064*/ 	.short	0x0210
        /*0066*/ 	.short	0x0014


	//----- nvinfo : EIATTR_SW_WAR
	.align		4
.L_21:
        /*0068*/ 	.byte	0x04, 0x36
        /*006a*/ 	.short	(.L_23 - .L_22)
.L_22:
        /*006c*/ 	.word	0x00000008
.L_23:


//--------------------- .nv.callgraph             --------------------------
	.section	.nv.callgraph,"",@"SHT_CUDA_CALLGRAPH"
	.align	4
	.sectionentsize	8
	.align		4
        /*0000*/ 	.word	0x00000000
	.align		4
        /*0004*/ 	.word	0xffffffff
	.align		4
        /*0008*/ 	.word	0x00000000
	.align		4
        /*000c*/ 	.word	0xfffffffe
	.align		4
        /*0010*/ 	.word	0x00000000
	.align		4
        /*0014*/ 	.word	0xfffffffd
	.align		4
        /*0018*/ 	.word	0x00000000
	.align		4
        /*001c*/ 	.word	0xfffffffc


//--------------------- .text.triton_poi_fused_convolution_leaky_relu_0 --------------------------
	.section	.text.triton_poi_fused_convolution_leaky_relu_0,"ax",@progbits
	.align	128
        .global         triton_poi_fused_convolution_leaky_relu_0
        .type           triton_poi_fused_convolution_leaky_relu_0,@function
        .size           triton_poi_fused_convolution_leaky_relu_0,(.L_x_1 - triton_poi_fused_convolution_leaky_relu_0)
        .other          triton_poi_fused_convolution_leaky_relu_0,@"STO_CUDA_ENTRY STV_DEFAULT"
triton_poi_fused_convolution_leaky_relu_0:
.text.triton_poi_fused_convolution_leaky_relu_0:
[----:B------:R-:W-:Y:S01]  /*0000*/  LDC R1, c[0x0][0x28] ;  /* 0x00000a00ff017b82 */ /* 0x000fe20000000800 */
[----:B------:R-:W1:Y:S07]  /*0010*/  S2R R0, SR_TID.X ;  /* 0x0000000000007919 */ /* 0x000e6e0000002100 */
[----:B------:R-:W2:Y:S01]  /*0020*/  LDC.64 R4, c[0x0][0x218] ;  /* 0x00008600ff047b82 */ /* 0x000ea20000000a00 */
[----:B------:R-:W-:Y:S01]  /*0030*/  ULDC.64 UR4, c[0x0][0x208] ;  /* 0x0000820000047ab9 */ /* 0x000fe20000000a00 */
[----:B------:R-:W3:Y:S06]  /*0040*/  S2R R7, SR_CTAID.X ;  /* 0x0000000000077919 */ /* 0x000eec0000002500 */
[----:B------:R-:W4:Y:S01]  /*0050*/  LDC.64 R2, c[0x0][0x210] ;  /* 0x00008400ff027b82 */ /* 0x000f220000000a00 */
[----:B-1----:R-:W-:-:S04]  /*0060*/  SHF.L.U32 R0, R0, 0x1, RZ ;  /* 0x0000000100007819 */ /* 0x002fc800000006ff */
[----:B------:R-:W-:-:S04]  /*0070*/  LOP3.LUT R0, R0, 0xfe, RZ, 0xc0, !PT ;  /* 0x000000fe00007812 */ /* 0x000fc800078ec0ff */
[----:B---3--:R-:W-:-:S05]  /*0080*/  LEA R7, R7, R0, 0x8 ;  /* 0x0000000007077211 */ /* 0x008fca00078e40ff */
[----:B------:R-:W-:-:S04]  /*0090*/  IMAD.HI R0, R7, 0x38e38e39, RZ ;  /* 0x38e38e3907007827 */ /* 0x000fc800078e02ff */
[----:B----4-:R-:W-:Y:S01]  /*00a0*/  IMAD.WIDE R2, R7, 0x4, R2 ;  /* 0x0000000407027825 */ /* 0x010fe200078e0202 */
[----:B------:R-:W-:-:S04]  /*00b0*/  SHF.R.U32.HI R9, RZ, 0x1f, R0 ;  /* 0x0000001fff097819 */ /* 0x000fc80000011600 */
[----:B------:R-:W-:Y:S01]  /*00c0*/  LEA.HI.SX32 R9, R0, R9, 0x19 ;  /* 0x0000000900097211 */ /* 0x000fe200078fcaff */
[----:B------:R-:W3:Y:S03]  /*00d0*/  LDG.E.64 R6, desc[UR4][R2.64] ;  /* 0x0000000402067981 */ /* 0x000ee6000c1e1b00 */
[----:B------:R-:W-:-:S04]  /*00e0*/  LEA.HI R0, R9, R9, RZ, 0x4 ;  /* 0x0000000909007211 */ /* 0x000fc800078f20ff */
[----:B------:R-:W-:-:S04]  /*00f0*/  LOP3.LUT R0, R0, 0xfffffff0, RZ, 0xc0, !PT ;  /* 0xfffffff000007812 */ /* 0x000fc800078ec0ff */
[----:B------:R-:W-:-:S05]  /*0100*/  IADD3 R9, R9, -R0, RZ ;  /* 0x8000000009097210 */ /* 0x000fca0007ffe0ff */
[----:B--2---:R-:W-:-:S06]  /*0110*/  IMAD.WIDE R4, R9, 0x4, R4 ;  /* 0x0000000409047825 */ /* 0x004fcc00078e0204 */
[----:B------:R-:W3:Y:S02]  /*0120*/  LDG.E.EL R4, desc[UR4][R4.64] ;  /* 0x0000000404047981 */ /* 0x000ee4000c2e1900 */
[CC--:B---3--:R-:W-:Y:S02]  /*0130*/  FSETP.GT.AND P0, PT, R6.reuse, -R4.reuse, PT ;  /* 0x800000040600720b */ /* 0x0c8fe40003f04000 */
[C---:B------:R-:W-:Y:S01]  /*0140*/  FSETP.GT.AND P1, PT, R7.reuse, -R4, PT ;  /* 0x800000040700720b */ /* 0x040fe20003f24000 */
[--C-:B------:R-:W-:Y:S01]  /*0150*/  FADD R6, R6, R4.reuse ;  /* 0x0000000406067221 */ /* 0x100fe20000000000 */
[----:B------:R-:W-:-:S09]  /*0160*/  FADD R7, R7, R4 ;  /* 0x0000000407077221 */ /* 0x000fd20000000000 */
[----:B------:R-:W-:Y:S02]  /*0170*/  @!P0 FMUL R6, R6, 0.20000000298023223877 ;  /* 0x3e4ccccd06068820 */ /* 0x000fe40000400000 */
[----:B------:R-:W-:-:S05]  /*0180*/  @!P1 FMUL R7, R7, 0.20000000298023223877 ;  /* 0x3e4ccccd07079820 */ /* 0x000fca0000400000 */
[----:B------:R-:W-:Y:S01]  /*0190*/  STG.E.64 desc[UR4][R2.64], R6 ;  /* 0x0000000602007986 */ /* 0x000fe2000c101b04 */
[----:B------:R-:W-:Y:S05]  /*01a0*/  EXIT ;  /* 0x000000000000794d */ /* 0x000fea0003800000 */
.L_x_0:
[----:B------:R-:W-:-:S00]  /*01b0*/  BRA `(.L_x_0) ;  /* 0xfffffffc00fc7947 */ /* 0x000fc0000383ffff */
[----:B------:R-:W-:-:S00]  /*01c0*/  NOP ;  /* 0x0000000000007918 */ /* 0x000fc00000000000 */
        /* <DEDUP_REMOVED lines=11> */
.L_x_1:


//--------------------- .nv.constant0.triton_poi_fused_convolution_leaky_relu_0 --------------------------
	.section	.nv.constant0.triton_poi_fused_convolution_leaky_relu_0,"a",@progbits
	.sectionflags	@""
	.align	4
.nv.constant0.triton_poi_fused_convolution_leaky_relu_0:
	.zero		548
